//
// Generated by NVIDIA NVVM Compiler
//
// Compiler Build ID: CL-36424714
// Cuda compilation tools, release 13.0, V13.0.88
// Based on NVVM 20.0.0
//

.version 9.0
.target sm_100
.address_size 64

	// .globl	_Z17kernel_no_atomicsPiS_

.visible .entry _Z17kernel_no_atomicsPiS_(
	.param .u64 .ptr .align 1 _Z17kernel_no_atomicsPiS__param_0,
	.param .u64 .ptr .align 1 _Z17kernel_no_atomicsPiS__param_1
)
{
	.reg .pred 	%p<3>;
	.reg .b32 	%r<113>;
	.reg .b64 	%rd<9>;

	ld.param.u64 	%rd5, [_Z17kernel_no_atomicsPiS__param_0];
	ld.param.u64 	%rd6, [_Z17kernel_no_atomicsPiS__param_1];
	cvta.to.global.u64 	%rd1, %rd6;
	mov.u32 	%r12, %tid.x;
	mov.u32 	%r13, %ctaid.x;
	or.b32  	%r14, %r12, %r13;
	setp.ne.s32 	%p1, %r14, 0;
	@%p1 bra 	$L__BB0_3;
	ld.global.u32 	%r111, [%rd1];
	ld.global.u32 	%r110, [%rd1+4];
	ld.global.u32 	%r109, [%rd1+8];
	cvta.to.global.u64 	%rd7, %rd5;
	add.s64 	%rd8, %rd7, 32;
	mov.b32 	%r112, 0;
$L__BB0_2:
	ld.global.u32 	%r16, [%rd8+-32];
	add.s32 	%r17, %r111, %r16;
	st.global.u32 	[%rd1], %r17;
	ld.global.u32 	%r18, [%rd8+-32];
	max.s32 	%r19, %r110, %r18;
	st.global.u32 	[%rd1+4], %r19;
	ld.global.u32 	%r20, [%rd8+-32];
	min.s32 	%r21, %r109, %r20;
	st.global.u32 	[%rd1+8], %r21;
	ld.global.u32 	%r22, [%rd8+-28];
	add.s32 	%r23, %r17, %r22;
	st.global.u32 	[%rd1], %r23;
	ld.global.u32 	%r24, [%rd8+-28];
	max.s32 	%r25, %r19, %r24;
	st.global.u32 	[%rd1+4], %r25;
	ld.global.u32 	%r26, [%rd8+-28];
	min.s32 	%r27, %r21, %r26;
	st.global.u32 	[%rd1+8], %r27;
	ld.global.u32 	%r28, [%rd8+-24];
	add.s32 	%r29, %r23, %r28;
	st.global.u32 	[%rd1], %r29;
	ld.global.u32 	%r30, [%rd8+-24];
	max.s32 	%r31, %r25, %r30;
	st.global.u32 	[%rd1+4], %r31;
	ld.global.u32 	%r32, [%rd8+-24];
	min.s32 	%r33, %r27, %r32;
	st.global.u32 	[%rd1+8], %r33;
	ld.global.u32 	%r34, [%rd8+-20];
	add.s32 	%r35, %r29, %r34;
	st.global.u32 	[%rd1], %r35;
	ld.global.u32 	%r36, [%rd8+-20];
	max.s32 	%r37, %r31, %r36;
	st.global.u32 	[%rd1+4], %r37;
	ld.global.u32 	%r38, [%rd8+-20];
	min.s32 	%r39, %r33, %r38;
	st.global.u32 	[%rd1+8], %r39;
	ld.global.u32 	%r40, [%rd8+-16];
	add.s32 	%r41, %r35, %r40;
	st.global.u32 	[%rd1], %r41;
	ld.global.u32 	%r42, [%rd8+-16];
	max.s32 	%r43, %r37, %r42;
	st.global.u32 	[%rd1+4], %r43;
	ld.global.u32 	%r44, [%rd8+-16];
	min.s32 	%r45, %r39, %r44;
	st.global.u32 	[%rd1+8], %r45;
	ld.global.u32 	%r46, [%rd8+-12];
	add.s32 	%r47, %r41, %r46;
	st.global.u32 	[%rd1], %r47;
	ld.global.u32 	%r48, [%rd8+-12];
	max.s32 	%r49, %r43, %r48;
	st.global.u32 	[%rd1+4], %r49;
	ld.global.u32 	%r50, [%rd8+-12];
	min.s32 	%r51, %r45, %r50;
	st.global.u32 	[%rd1+8], %r51;
	ld.global.u32 	%r52, [%rd8+-8];
	add.s32 	%r53, %r47, %r52;
	st.global.u32 	[%rd1], %r53;
	ld.global.u32 	%r54, [%rd8+-8];
	max.s32 	%r55, %r49, %r54;
	st.global.u32 	[%rd1+4], %r55;
	ld.global.u32 	%r56, [%rd8+-8];
	min.s32 	%r57, %r51, %r56;
	st.global.u32 	[%rd1+8], %r57;
	ld.global.u32 	%r58, [%rd8+-4];
	add.s32 	%r59, %r53, %r58;
	st.global.u32 	[%rd1], %r59;
	ld.global.u32 	%r60, [%rd8+-4];
	max.s32 	%r61, %r55, %r60;
	st.global.u32 	[%rd1+4], %r61;
	ld.global.u32 	%r62, [%rd8+-4];
	min.s32 	%r63, %r57, %r62;
	st.global.u32 	[%rd1+8], %r63;
	ld.global.u32 	%r64, [%rd8];
	add.s32 	%r65, %r59, %r64;
	st.global.u32 	[%rd1], %r65;
	ld.global.u32 	%r66, [%rd8];
	max.s32 	%r67, %r61, %r66;
	st.global.u32 	[%rd1+4], %r67;
	ld.global.u32 	%r68, [%rd8];
	min.s32 	%r69, %r63, %r68;
	st.global.u32 	[%rd1+8], %r69;
	ld.global.u32 	%r70, [%rd8+4];
	add.s32 	%r71, %r65, %r70;
	st.global.u32 	[%rd1], %r71;
	ld.global.u32 	%r72, [%rd8+4];
	max.s32 	%r73, %r67, %r72;
	st.global.u32 	[%rd1+4], %r73;
	ld.global.u32 	%r74, [%rd8+4];
	min.s32 	%r75, %r69, %r74;
	st.global.u32 	[%rd1+8], %r75;
	ld.global.u32 	%r76, [%rd8+8];
	add.s32 	%r77, %r71, %r76;
	st.global.u32 	[%rd1], %r77;
	ld.global.u32 	%r78, [%rd8+8];
	max.s32 	%r79, %r73, %r78;
	st.global.u32 	[%rd1+4], %r79;
	ld.global.u32 	%r80, [%rd8+8];
	min.s32 	%r81, %r75, %r80;
	st.global.u32 	[%rd1+8], %r81;
	ld.global.u32 	%r82, [%rd8+12];
	add.s32 	%r83, %r77, %r82;
	st.global.u32 	[%rd1], %r83;
	ld.global.u32 	%r84, [%rd8+12];
	max.s32 	%r85, %r79, %r84;
	st.global.u32 	[%rd1+4], %r85;
	ld.global.u32 	%r86, [%rd8+12];
	min.s32 	%r87, %r81, %r86;
	st.global.u32 	[%rd1+8], %r87;
	ld.global.u32 	%r88, [%rd8+16];
	add.s32 	%r89, %r83, %r88;
	st.global.u32 	[%rd1], %r89;
	ld.global.u32 	%r90, [%rd8+16];
	max.s32 	%r91, %r85, %r90;
	st.global.u32 	[%rd1+4], %r91;
	ld.global.u32 	%r92, [%rd8+16];
	min.s32 	%r93, %r87, %r92;
	st.global.u32 	[%rd1+8], %r93;
	ld.global.u32 	%r94, [%rd8+20];
	add.s32 	%r95, %r89, %r94;
	st.global.u32 	[%rd1], %r95;
	ld.global.u32 	%r96, [%rd8+20];
	max.s32 	%r97, %r91, %r96;
	st.global.u32 	[%rd1+4], %r97;
	ld.global.u32 	%r98, [%rd8+20];
	min.s32 	%r99, %r93, %r98;
	st.global.u32 	[%rd1+8], %r99;
	ld.global.u32 	%r100, [%rd8+24];
	add.s32 	%r101, %r95, %r100;
	st.global.u32 	[%rd1], %r101;
	ld.global.u32 	%r102, [%rd8+24];
	max.s32 	%r103, %r97, %r102;
	st.global.u32 	[%rd1+4], %r103;
	ld.global.u32 	%r104, [%rd8+24];
	min.s32 	%r105, %r99, %r104;
	st.global.u32 	[%rd1+8], %r105;
	ld.global.u32 	%r106, [%rd8+28];
	add.s32 	%r111, %r101, %r106;
	st.global.u32 	[%rd1], %r111;
	ld.global.u32 	%r107, [%rd8+28];
	max.s32 	%r110, %r103, %r107;
	st.global.u32 	[%rd1+4], %r110;
	ld.global.u32 	%r108, [%rd8+28];
	min.s32 	%r109, %r105, %r108;
	st.global.u32 	[%rd1+8], %r109;
	add.s32 	%r112, %r112, 16;
	add.s64 	%rd8, %rd8, 64;
	setp.ne.s32 	%p2, %r112, 1048576;
	@%p2 bra 	$L__BB0_2;
$L__BB0_3:
	ret;

}
	// .globl	_Z22kernel_partial_atomicsPiS_
.visible .entry _Z22kernel_partial_atomicsPiS_(
	.param .u64 .ptr .align 1 _Z22kernel_partial_atomicsPiS__param_0,
	.param .u64 .ptr .align 1 _Z22kernel_partial_atomicsPiS__param_1
)
{
	.reg .pred 	%p<3>;
	.reg .b32 	%r<85>;
	.reg .b64 	%rd<8>;

	ld.param.u64 	%rd2, [_Z22kernel_partial_atomicsPiS__param_0];
	ld.param.u64 	%rd3, [_Z22kernel_partial_atomicsPiS__param_1];
	mov.u32 	%r12, %tid.x;
	setp.ne.s32 	%p1, %r12, 0;
	@%p1 bra 	$L__BB1_4;
	mov.u32 	%r15, %ctaid.x;
	shl.b32 	%r80, %r15, 8;
	cvta.to.global.u64 	%rd4, %rd2;
	add.s64 	%rd1, %rd4, 32;
	mov.b32 	%r84, 1024;
	mov.b32 	%r81, 0;
	mov.u32 	%r82, %r81;
	mov.u32 	%r83, %r81;
$L__BB1_2:
	mul.wide.s32 	%rd5, %r80, 4;
	add.s64 	%rd6, %rd1, %rd5;
	ld.global.u32 	%r16, [%rd6+-32];
	add.s32 	%r17, %r16, %r82;
	max.s32 	%r18, %r83, %r16;
	min.s32 	%r19, %r84, %r16;
	ld.global.u32 	%r20, [%rd6+-28];
	add.s32 	%r21, %r20, %r17;
	max.s32 	%r22, %r18, %r20;
	min.s32 	%r23, %r19, %r20;
	ld.global.u32 	%r24, [%rd6+-24];
	add.s32 	%r25, %r24, %r21;
	max.s32 	%r26, %r22, %r24;
	min.s32 	%r27, %r23, %r24;
	ld.global.u32 	%r28, [%rd6+-20];
	add.s32 	%r29, %r28, %r25;
	max.s32 	%r30, %r26, %r28;
	min.s32 	%r31, %r27, %r28;
	ld.global.u32 	%r32, [%rd6+-16];
	add.s32 	%r33, %r32, %r29;
	max.s32 	%r34, %r30, %r32;
	min.s32 	%r35, %r31, %r32;
	ld.global.u32 	%r36, [%rd6+-12];
	add.s32 	%r37, %r36, %r33;
	max.s32 	%r38, %r34, %r36;
	min.s32 	%r39, %r35, %r36;
	ld.global.u32 	%r40, [%rd6+-8];
	add.s32 	%r41, %r40, %r37;
	max.s32 	%r42, %r38, %r40;
	min.s32 	%r43, %r39, %r40;
	ld.global.u32 	%r44, [%rd6+-4];
	add.s32 	%r45, %r44, %r41;
	max.s32 	%r46, %r42, %r44;
	min.s32 	%r47, %r43, %r44;
	ld.global.u32 	%r48, [%rd6];
	add.s32 	%r49, %r48, %r45;
	max.s32 	%r50, %r46, %r48;
	min.s32 	%r51, %r47, %r48;
	ld.global.u32 	%r52, [%rd6+4];
	add.s32 	%r53, %r52, %r49;
	max.s32 	%r54, %r50, %r52;
	min.s32 	%r55, %r51, %r52;
	ld.global.u32 	%r56, [%rd6+8];
	add.s32 	%r57, %r56, %r53;
	max.s32 	%r58, %r54, %r56;
	min.s32 	%r59, %r55, %r56;
	ld.global.u32 	%r60, [%rd6+12];
	add.s32 	%r61, %r60, %r57;
	max.s32 	%r62, %r58, %r60;
	min.s32 	%r63, %r59, %r60;
	ld.global.u32 	%r64, [%rd6+16];
	add.s32 	%r65, %r64, %r61;
	max.s32 	%r66, %r62, %r64;
	min.s32 	%r67, %r63, %r64;
	ld.global.u32 	%r68, [%rd6+20];
	add.s32 	%r69, %r68, %r65;
	max.s32 	%r70, %r66, %r68;
	min.s32 	%r71, %r67, %r68;
	ld.global.u32 	%r72, [%rd6+24];
	add.s32 	%r73, %r72, %r69;
	max.s32 	%r74, %r70, %r72;
	min.s32 	%r75, %r71, %r72;
	ld.global.u32 	%r76, [%rd6+28];
	add.s32 	%r82, %r76, %r73;
	max.s32 	%r83, %r74, %r76;
	min.s32 	%r84, %r75, %r76;
	add.s32 	%r81, %r81, 16;
	add.s32 	%r80, %r80, 16;
	setp.ne.s32 	%p2, %r81, 256;
	@%p2 bra 	$L__BB1_2;
	cvta.to.global.u64 	%rd7, %rd3;
	atom.global.add.u32 	%r77, [%rd7], %r82;
	atom.global.max.s32 	%r78, [%rd7+4], %r83;
	atom.global.min.s32 	%r79, [%rd7+8], %r84;
$L__BB1_4:
	ret;

}
	// .globl	_Z19kernel_full_atomicsPiS_
.visible .entry _Z19kernel_full_atomicsPiS_(
	.param .u64 .ptr .align 1 _Z19kernel_full_atomicsPiS__param_0,
	.param .u64 .ptr .align 1 _Z19kernel_full_atomicsPiS__param_1
)
{
	.reg .b32 	%r<11>;
	.reg .b64 	%rd<7>;

	ld.param.u64 	%rd1, [_Z19kernel_full_atomicsPiS__param_0];
	ld.param.u64 	%rd2, [_Z19kernel_full_atomicsPiS__param_1];
	cvta.to.global.u64 	%rd3, %rd2;
	cvta.to.global.u64 	%rd4, %rd1;
	mov.u32 	%r1, %tid.x;
	mov.u32 	%r2, %ctaid.x;
	shl.b32 	%r3, %r2, 8;
	add.s32 	%r4, %r3, %r1;
	mul.wide.s32 	%rd5, %r4, 4;
	add.s64 	%rd6, %rd4, %rd5;
	ld.global.u32 	%r5, [%rd6];
	atom.global.add.u32 	%r6, [%rd3], %r5;
	ld.global.u32 	%r7, [%rd6];
	atom.global.max.s32 	%r8, [%rd3+4], %r7;
	ld.global.u32 	%r9, [%rd6];
	atom.global.min.s32 	%r10, [%rd3+8], %r9;
	ret;

}


// ===== COMPILED SASS (sm_100) =====

	.target	sm_100

	.elftype	@"ET_EXEC"


//--------------------- .note.nv.tkinfo           --------------------------
	.section	.note.nv.tkinfo,"",@"SHT_NOTE"
	.sectionflags	@"SHF_NOTE_NV_TKINFO"
	.tkinfo
        /*0018*/ 	.word	0x00000002
        /*0030*/ 	.string	""
        /*0030*/ 	.string	"ptxas"
        /*0030*/ 	.string	"Cuda compilation tools, release 13.0, V13.0.88"
        /*0030*/ 	.string	"Build cuda_13.0.r13.0/compiler.36424714_0"
        /*0030*/ 	.string	"-arch sm_100 -m 64 "



//--------------------- .note.nv.cuinfo           --------------------------
	.section	.note.nv.cuinfo,"",@"SHT_NOTE"
	.sectionflags	@"SHF_NOTE_NV_CUINFO"
        /*0018*/ 	.short	0x0002
        /*001a*/ 	.short	0x0064
        /*001c*/ 	.short	0x0082
	.zero		2


//--------------------- .nv.info                  --------------------------
	.section	.nv.info,"",@"SHT_CUDA_INFO"
	.align	4


	//----- nvinfo : EIATTR_REGCOUNT
	.align		4
        /*0000*/ 	.byte	0x04, 0x2f
        /*0002*/ 	.short	(.L_1 - .L_0)
	.align		4
.L_0:
        /*0004*/ 	.word	index@(_Z17kernel_no_atomicsPiS_)
        /*0008*/ 	.word	0x00000012


	//----- nvinfo : EIATTR_FRAME_SIZE
	.align		4
.L_1:
        /*000c*/ 	.byte	0x04, 0x11
        /*000e*/ 	.short	(.L_3 - .L_2)
	.align		4
.L_2:
        /*0010*/ 	.word	index@(_Z17kernel_no_atomicsPiS_)
        /*0014*/ 	.word	0x00000000


	//----- nvinfo : EIATTR_REGCOUNT
	.align		4
.L_3:
        /*0018*/ 	.byte	0x04, 0x2f
        /*001a*/ 	.short	(.L_5 - .L_4)
	.align		4
.L_4:
        /*001c*/ 	.word	index@(_Z22kernel_partial_atomicsPiS_)
        /*0020*/ 	.word	0x00000019


	//----- nvinfo : EIATTR_FRAME_SIZE
	.align		4
.L_5:
        /*0024*/ 	.byte	0x04, 0x11
        /*0026*/ 	.short	(.L_7 - .L_6)
	.align		4
.L_6:
        /*0028*/ 	.word	index@(_Z22kernel_partial_atomicsPiS_)
        /*002c*/ 	.word	0x00000000


	//----- nvinfo : EIATTR_REGCOUNT
	.align		4
.L_7:
        /*0030*/ 	.byte	0x04, 0x2f
        /*0032*/ 	.short	(.L_9 - .L_8)
	.align		4
.L_8:
        /*0034*/ 	.word	index@(_Z19kernel_full_atomicsPiS_)
        /*0038*/ 	.word	0x0000000e


	//----- nvinfo : EIATTR_FRAME_SIZE
	.align		4
.L_9:
        /*003c*/ 	.byte	0x04, 0x11
        /*003e*/ 	.short	(.L_11 - .L_10)
	.align		4
.L_10:
        /*0040*/ 	.word	index@(_Z19kernel_full_atomicsPiS_)
        /*0044*/ 	.word	0x00000000


	//----- nvinfo : EIATTR_MIN_STACK_SIZE
	.align		4
.L_11:
        /*0048*/ 	.byte	0x04, 0x12
        /*004a*/ 	.short	(.L_13 - .L_12)
	.align		4
.L_12:
        /*004c*/ 	.word	index@(_Z19kernel_full_atomicsPiS_)
        /*0050*/ 	.word	0x00000000


	//----- nvinfo : EIATTR_MIN_STACK_SIZE
	.align		4
.L_13:
        /*0054*/ 	.byte	0x04, 0x12
        /*0056*/ 	.short	(.L_15 - .L_14)
	.align		4
.L_14:
        /*0058*/ 	.word	index@(_Z22kernel_partial_atomicsPiS_)
        /*005c*/ 	.word	0x00000000


	//----- nvinfo : EIATTR_MIN_STACK_SIZE
	.align		4
.L_15:
        /*0060*/ 	.byte	0x04, 0x12
        /*0062*/ 	.short	(.L_17 - .L_16)
	.align		4
.L_16:
        /*0064*/ 	.word	index@(_Z17kernel_no_atomicsPiS_)
        /*0068*/ 	.word	0x00000000
.L_17:


//--------------------- .nv.compat                --------------------------
	.section	.nv.compat,"",@"SHT_CUDA_COMPAT_INFO"
	.align	4
        /*0000*/ 	.byte	0x02, 0x09, 0x00, 0x00, 0x02, 0x02, 0x01, 0x00, 0x02, 0x05, 0x05, 0x00, 0x03, 0x07, 0x01, 0x01
        /*0010*/ 	.byte	0x02, 0x03, 0x00, 0x00, 0x02, 0x06, 0x01, 0x00, 0x04, 0x0b, 0x08, 0x00, 0x09, 0x00, 0x00, 0x00
        /*0020*/ 	.byte	0x00, 0x00, 0x00, 0x00


//--------------------- .nv.info._Z19kernel_full_atomicsPiS_ --------------------------
	.section	.nv.info._Z19kernel_full_atomicsPiS_,"",@"SHT_CUDA_INFO"
	.sectionflags	@""
	.align	4


	//----- nvinfo : EIATTR_CUDA_API_VERSION
	.align		4
        /*0000*/ 	.byte	0x04, 0x37
        /*0002*/ 	.short	(.L_19 - .L_18)
.L_18:
        /*0004*/ 	.word	0x00000082


	//----- nvinfo : EIATTR_KPARAM_INFO
	.align		4
.L_19:
        /*0008*/ 	.byte	0x04, 0x17
        /*000a*/ 	.short	(.L_21 - .L_20)
.L_20:
        /*000c*/ 	.word	0x00000000
        /*0010*/ 	.short	0x0001
        /*0012*/ 	.short	0x0008
        /*0014*/ 	.byte	0x00, 0xf5, 0x21, 0x00


	//----- nvinfo : EIATTR_KPARAM_INFO
	.align		4
.L_21:
        /*0018*/ 	.byte	0x04, 0x17
        /*001a*/ 	.short	(.L_23 - .L_22)
.L_22:
        /*001c*/ 	.word	0x00000000
        /*0020*/ 	.short	0x0000
        /*0022*/ 	.short	0x0000
        /*0024*/ 	.byte	0x00, 0xf5, 0x21, 0x00


	//----- nvinfo : EIATTR_SPARSE_MMA_MASK
	.align		4
.L_23:
        /*0028*/ 	.byte	0x03, 0x50
        /*002a*/ 	.short	0x0000


	//----- nvinfo : EIATTR_MAXREG_COUNT
	.align		4
        /*002c*/ 	.byte	0x03, 0x1b
        /*002e*/ 	.short	0x00ff


	//----- nvinfo : EIATTR_MERCURY_ISA_VERSION
	.align		4
        /*0030*/ 	.byte	0x03, 0x5f
        /*0032*/ 	.short	0x0101


	//----- nvinfo : EIATTR_INT_WARP_WIDE_INSTR_OFFSETS
	.align		4
        /*0034*/ 	.byte	0x04, 0x31
        /*0036*/ 	.short	(.L_25 - .L_24)


	//   ....[0]....
.L_24:
        /*0038*/ 	.word	0x00000090


	//   ....[1]....
        /*003c*/ 	.word	0x000000d0


	//   ....[2]....
        /*0040*/ 	.word	0x00000150


	//   ....[3]....
        /*0044*/ 	.word	0x000001a0


	//----- nvinfo : EIATTR_VRC_CTA_INIT_COUNT
	.align		4
.L_25:
        /*0048*/ 	.byte	0x02, 0x4a
	.zero		1
	.zero		1


	//----- nvinfo : EIATTR_EXIT_INSTR_OFFSETS
	.align		4
        /*004c*/ 	.byte	0x04, 0x1c
        /*004e*/ 	.short	(.L_27 - .L_26)


	//   ....[0]....
.L_26:
        /*0050*/ 	.word	0x000001d0


	//----- nvinfo : EIATTR_CBANK_PARAM_SIZE
	.align		4
.L_27:
        /*0054*/ 	.byte	0x03, 0x19
        /*0056*/ 	.short	0x0010


	//----- nvinfo : EIATTR_PARAM_CBANK
	.align		4
        /*0058*/ 	.byte	0x04, 0x0a
        /*005a*/ 	.short	(.L_29 - .L_28)
	.align		4
.L_28:
        /*005c*/ 	.word	index@(.nv.constant0._Z19kernel_full_atomicsPiS_)
        /*0060*/ 	.short	0x0380
        /*0062*/ 	.short	0x0010


	//----- nvinfo : EIATTR_SW_WAR
	.align		4
.L_29:
        /*0064*/ 	.byte	0x04, 0x36
        /*0066*/ 	.short	(.L_31 - .L_30)
.L_30:
        /*0068*/ 	.word	0x00000008
.L_31:


//--------------------- .nv.info._Z22kernel_partial_atomicsPiS_ --------------------------
	.section	.nv.info._Z22kernel_partial_atomicsPiS_,"",@"SHT_CUDA_INFO"
	.sectionflags	@""
	.align	4


	//----- nvinfo : EIATTR_CUDA_API_VERSION
	.align		4
        /*0000*/ 	.byte	0x04, 0x37
        /*0002*/ 	.short	(.L_33 - .L_32)
.L_32:
        /*0004*/ 	.word	0x00000082


	//----- nvinfo : EIATTR_KPARAM_INFO
	.align		4
.L_33:
        /*0008*/ 	.byte	0x04, 0x17
        /*000a*/ 	.short	(.L_35 - .L_34)
.L_34:
        /*000c*/ 	.word	0x00000000
        /*0010*/ 	.short	0x0001
        /*0012*/ 	.short	0x0008
        /*0014*/ 	.byte	0x00, 0xf5, 0x21, 0x00


	//----- nvinfo : EIATTR_KPARAM_INFO
	.align		4
.L_35:
        /*0018*/ 	.byte	0x04, 0x17
        /*001a*/ 	.short	(.L_37 - .L_36)
.L_36:
        /*001c*/ 	.word	0x00000000
        /*0020*/ 	.short	0x0000
        /*0022*/ 	.short	0x0000
        /*0024*/ 	.byte	0x00, 0xf5, 0x21, 0x00


	//----- nvinfo : EIATTR_SPARSE_MMA_MASK
	.align		4
.L_37:
        /*0028*/ 	.byte	0x03, 0x50
        /*002a*/ 	.short	0x0000


	//----- nvinfo : EIATTR_MAXREG_COUNT
	.align		4
        /*002c*/ 	.byte	0x03, 0x1b
        /*002e*/ 	.short	0x00ff


	//----- nvinfo : EIATTR_MERCURY_ISA_VERSION
	.align		4
        /*0030*/ 	.byte	0x03, 0x5f
        /*0032*/ 	.short	0x0101


	//----- nvinfo : EIATTR_VRC_CTA_INIT_COUNT
	.align		4
        /*0034*/ 	.byte	0x02, 0x4a
	.zero		1
	.zero		1


	//----- nvinfo : EIATTR_EXIT_INSTR_OFFSETS
	.align		4
        /*0038*/ 	.byte	0x04, 0x1c
        /*003a*/ 	.short	(.L_39 - .L_38)


	//   ....[0]....
.L_38:
        /*003c*/ 	.word	0x00000030


	//   ....[1]....
        /*0040*/ 	.word	0x00000470


	//----- nvinfo : EIATTR_CBANK_PARAM_SIZE
	.align		4
.L_39:
        /*0044*/ 	.byte	0x03, 0x19
        /*0046*/ 	.short	0x0010


	//----- nvinfo : EIATTR_PARAM_CBANK
	.align		4
        /*0048*/ 	.byte	0x04, 0x0a
        /*004a*/ 	.short	(.L_41 - .L_40)
	.align		4
.L_40:
        /*004c*/ 	.word	index@(.nv.constant0._Z22kernel_partial_atomicsPiS_)
        /*0050*/ 	.short	0x0380
        /*0052*/ 	.short	0x0010


	//----- nvinfo : EIATTR_SW_WAR
	.align		4
.L_41:
        /*0054*/ 	.byte	0x04, 0x36
        /*0056*/ 	.short	(.L_43 - .L_42)
.L_42:
        /*0058*/ 	.word	0x00000008
.L_43:


//--------------------- .nv.info._Z17kernel_no_atomicsPiS_ --------------------------
	.section	.nv.info._Z17kernel_no_atomicsPiS_,"",@"SHT_CUDA_INFO"
	.sectionflags	@""
	.align	4


	//----- nvinfo : EIATTR_CUDA_API_VERSION
	.align		4
        /*0000*/ 	.byte	0x04, 0x37
        /*0002*/ 	.short	(.L_45 - .L_44)
.L_44:
        /*0004*/ 	.word	0x00000082


	//----- nvinfo : EIATTR_KPARAM_INFO
	.align		4
.L_45:
        /*0008*/ 	.byte	0x04, 0x17
        /*000a*/ 	.short	(.L_47 - .L_46)
.L_46:
        /*000c*/ 	.word	0x00000000
        /*0010*/ 	.short	0x0001
        /*0012*/ 	.short	0x0008
        /*0014*/ 	.byte	0x00, 0xf5, 0x21, 0x00


	//----- nvinfo : EIATTR_KPARAM_INFO
	.align		4
.L_47:
        /*0018*/ 	.byte	0x04, 0x17
        /*001a*/ 	.short	(.L_49 - .L_48)
.L_48:
        /*001c*/ 	.word	0x00000000
        /*0020*/ 	.short	0x0000
        /*0022*/ 	.short	0x0000
        /*0024*/ 	.byte	0x00, 0xf5, 0x21, 0x00


	//----- nvinfo : EIATTR_SPARSE_MMA_MASK
	.align		4
.L_49:
        /*0028*/ 	.byte	0x03, 0x50
        /*002a*/ 	.short	0x0000


	//----- nvinfo : EIATTR_MAXREG_COUNT
	.align		4
        /*002c*/ 	.byte	0x03, 0x1b
        /*002e*/ 	.short	0x00ff


	//----- nvinfo : EIATTR_MERCURY_ISA_VERSION
	.align		4
        /*0030*/ 	.byte	0x03, 0x5f
        /*0032*/ 	.short	0x0101


	//----- nvinfo : EIATTR_VRC_CTA_INIT_COUNT
	.align		4
        /*0034*/ 	.byte	0x02, 0x4a
	.zero		1
	.zero		1


	//----- nvinfo : EIATTR_EXIT_INSTR_OFFSETS
	.align		4
        /*0038*/ 	.byte	0x04, 0x1c
        /*003a*/ 	.short	(.L_51 - .L_50)


	//   ....[0]....
.L_50:
        /*003c*/ 	.word	0x00000040


	//   ....[1]....
        /*0040*/ 	.word	0x00000a70


	//----- nvinfo : EIATTR_CBANK_PARAM_SIZE
	.align		4
.L_51:
        /*0044*/ 	.byte	0x03, 0x19
        /*0046*/ 	.short	0x0010


	//----- nvinfo : EIATTR_PARAM_CBANK
	.align		4
        /*0048*/ 	.byte	0x04, 0x0a
        /*004a*/ 	.short	(.L_53 - .L_52)
	.align		4
.L_52:
        /*004c*/ 	.word	index@(.nv.constant0._Z17kernel_no_atomicsPiS_)
        /*0050*/ 	.short	0x0380
        /*0052*/ 	.short	0x0010


	//----- nvinfo : EIATTR_SW_WAR
	.align		4
.L_53:
        /*0054*/ 	.byte	0x04, 0x36
        /*0056*/ 	.short	(.L_55 - .L_54)
.L_54:
        /*0058*/ 	.word	0x00000008
.L_55:


//--------------------- .nv.callgraph             --------------------------
	.section	.nv.callgraph,"",@"SHT_CUDA_CALLGRAPH"
	.align	4
	.sectionentsize	8
	.align		4
        /*0000*/ 	.word	0x00000000
	.align		4
        /*0004*/ 	.word	0xffffffff
	.align		4
        /*0008*/ 	.word	0x00000000
	.align		4
        /*000c*/ 	.word	0xfffffffe
	.align		4
        /*0010*/ 	.word	0x00000000
	.align		4
        /*0014*/ 	.word	0xfffffffd
	.align		4
        /*0018*/ 	.word	0x00000000
	.align		4
        /*001c*/ 	.word	0xfffffffc


//--------------------- .text._Z19kernel_full_atomicsPiS_ --------------------------
	.section	.text._Z19kernel_full_atomicsPiS_,"ax",@progbits
	.align	128
        .global         _Z19kernel_full_atomicsPiS_
        .type           _Z19kernel_full_atomicsPiS_,@function
        .size           _Z19kernel_full_atomicsPiS_,(.L_x_5 - _Z19kernel_full_atomicsPiS_)
        .other          _Z19kernel_full_atomicsPiS_,@"STO_CUDA_ENTRY STV_DEFAULT"
_Z19kernel_full_atomicsPiS_:
.text._Z19kernel_full_atomicsPiS_:
[----:B------:R-:W-:Y:S01]  /*0000*/  LDC R1, c[0x0][0x37c] ;  /* 0x0000df00ff017b82 */ /* 0x000fe20000000800 */
[----:B------:R-:W0:Y:S07]  /*0010*/  S2R R5, SR_TID.X ;  /* 0x0000000000057919 */ /* 0x000e2e0000002100 */
[----:B------:R-:W1:Y:S01]  /*0020*/  LDC.64 R2, c[0x0][0x380] ;  /* 0x0000e000ff027b82 */ /* 0x000e620000000a00 */
[----:B------:R-:W2:Y:S01]  /*0030*/  LDCU.64 UR6, c[0x0][0x358] ;  /* 0x00006b00ff0677ac */ /* 0x000ea20008000a00 */
[----:B------:R-:W0:Y:S02]  /*0040*/  S2R R0, SR_CTAID.X ;  /* 0x0000000000007919 */ /* 0x000e240000002500 */
[----:B0-----:R-:W-:-:S04]  /*0050*/  IMAD R5, R0, 0x100, R5 ;  /* 0x0000010000057824 */ /* 0x001fc800078e0205 */
[----:B-1----:R-:W-:-:S05]  /*0060*/  IMAD.WIDE R2, R5, 0x4, R2 ;  /* 0x0000000405027825 */ /* 0x002fca00078e0202 */
[----:B--2---:R-:W2:Y:S01]  /*0070*/  LDG.E R0, desc[UR6][R2.64] ;  /* 0x0000000602007981 */ /* 0x004ea2000c1e1900 */
[----:B------:R-:W0:Y:S01]  /*0080*/  LDC.64 R4, c[0x0][0x388] ;  /* 0x0000e200ff047b82 */ /* 0x000e220000000a00 */
[----:B------:R-:W-:Y:S01]  /*0090*/  VOTEU.ANY UR4, UPT, PT ;  /* 0x0000000000047886 */ /* 0x000fe200038e0100 */
[----:B------:R-:W1:Y:S01]  /*00a0*/  S2R R6, SR_LANEID ;  /* 0x0000000000067919 */ /* 0x000e620000000000 */
[----:B------:R-:W-:-:S06]  /*00b0*/  UFLO.U32 UR4, UR4 ;  /* 0x00000004000472bd */ /* 0x000fcc00080e0000 */
[----:B-1----:R-:W-:Y:S01]  /*00c0*/  ISETP.EQ.U32.AND P0, PT, R6, UR4, PT ;  /* 0x0000000406007c0c */ /* 0x002fe2000bf02070 */
[----:B--2---:R-:W1:Y:S02]  /*00d0*/  REDUX.SUM UR5, R0 ;  /* 0x00000000000573c4 */ /* 0x004e64000000c000 */
[----:B-1----:R-:W-:Y:S02]  /*00e0*/  IMAD.U32 R9, RZ, RZ, UR5 ;  /* 0x00000005ff097e24 */ /* 0x002fe4000f8e00ff */
[----:B------:R-:W1:Y:S08]  /*00f0*/  LDCU.64 UR4, c[0x0][0x388] ;  /* 0x00007100ff0477ac */ /* 0x000e700008000a00 */
[----:B0-----:R0:W-:Y:S04]  /*0100*/  @P0 REDG.E.ADD.STRONG.GPU desc[UR6][R4.64], R9 ;  /* 0x000000090400098e */ /* 0x0011e8000c12e106 */
[----:B------:R-:W2:Y:S01]  /*0110*/  LDG.E R6, desc[UR6][R2.64] ;  /* 0x0000000602067981 */ /* 0x000ea2000c1e1900 */
[----:B-1----:R-:W-:-:S04]  /*0120*/  UIADD3 UR4, UP0, UPT, UR4, 0x4, URZ ;  /* 0x0000000404047890 */ /* 0x002fc8000ff1e0ff */
[----:B------:R-:W-:-:S06]  /*0130*/  UIADD3.X UR5, UPT, UPT, URZ, UR5, URZ, UP0, !UPT ;  /* 0x00000005ff057290 */ /* 0x000fcc00087fe4ff */
[----:B------:R-:W-:Y:S01]  /*0140*/  IMAD.U32 R7, RZ, RZ, UR5 ;  /* 0x00000005ff077e24 */ /* 0x000fe2000f8e00ff */
[----:B--2---:R-:W-:Y:S02]  /*0150*/  CREDUX.MAX.S32 UR8, R6 ;  /* 0x00000000060872cc */ /* 0x004fe40000000200 */
[----:B------:R-:W-:-:S11]  /*0160*/  MOV R6, UR4 ;  /* 0x0000000400067c02 */ /* 0x000fd60008000f00 */
[----:B------:R-:W-:-:S05]  /*0170*/  MOV R11, UR8 ;  /* 0x00000008000b7c02 */ /* 0x000fca0008000f00 */
[----:B------:R-:W-:Y:S04]  /*0180*/  @P0 REDG.E.MAX.S32.STRONG.GPU desc[UR6][R6.64], R11 ;  /* 0x0000000b0600098e */ /* 0x000fe8000d12e306 */
[----:B------:R-:W2:Y:S02]  /*0190*/  LDG.E R0, desc[UR6][R2.64] ;  /* 0x0000000602007981 */ /* 0x000ea4000c1e1900 */
[----:B--2---:R-:W-:-:S13]  /*01a0*/  CREDUX.MIN.S32 UR4, R0 ;  /* 0x00000000000472cc */ /* 0x004fda0000008200 */
[----:B0-----:R-:W-:-:S05]  /*01b0*/  IMAD.U32 R5, RZ, RZ, UR4 ;  /* 0x00000004ff057e24 */ /* 0x001fca000f8e00ff */
[----:B------:R-:W-:Y:S01]  /*01c0*/  @P0 REDG.E.MIN.S32.STRONG.GPU desc[UR6][R6.64+0x4], R5 ;  /* 0x000004050600098e */ /* 0x000fe2000c92e306 */
[----:B------:R-:W-:Y:S05]  /*01d0*/  EXIT ;  /* 0x000000000000794d */ /* 0x000fea0003800000 */
.L_x_0:
[----:B------:R-:W-:-:S00]  /*01e0*/  BRA `(.L_x_0) ;  /* 0xfffffffc00fc7947 */ /* 0x000fc0000383ffff */
[----:B------:R-:W-:-:S00]  /*01f0*/  NOP ;  /* 0x0000000000007918 */ /* 0x000fc00000000000 */
        /* <DEDUP_REMOVED lines=8> */
.L_x_5:


//--------------------- .text._Z22kernel_partial_atomicsPiS_ --------------------------
	.section	.text._Z22kernel_partial_atomicsPiS_,"ax",@progbits
	.align	128
        .global         _Z22kernel_partial_atomicsPiS_
        .type           _Z22kernel_partial_atomicsPiS_,@function
        .size           _Z22kernel_partial_atomicsPiS_,(.L_x_6 - _Z22kernel_partial_atomicsPiS_)
        .other          _Z22kernel_partial_atomicsPiS_,@"STO_CUDA_ENTRY STV_DEFAULT"
_Z22kernel_partial_atomicsPiS_:
.text._Z22kernel_partial_atomicsPiS_:
[----:B------:R-:W-:Y:S01]  /*0000*/  LDC R1, c[0x0][0x37c] ;  /* 0x0000df00ff017b82 */ /* 0x000fe20000000800 */
[----:B------:R-:W0:Y:S02]  /*0010*/  S2R R0, SR_TID.X ;  /* 0x0000000000007919 */ /* 0x000e240000002100 */
[----:B0-----:R-:W-:-:S13]  /*0020*/  ISETP.NE.AND P0, PT, R0, RZ, PT ;  /* 0x000000ff0000720c */ /* 0x001fda0003f05270 */
[----:B------:R-:W-:Y:S05]  /*0030*/  @P0 EXIT ;  /* 0x000000000000094d */ /* 0x000fea0003800000 */
[----:B------:R-:W0:Y:S01]  /*0040*/  S2UR UR4, SR_CTAID.X ;  /* 0x00000000000479c3 */ /* 0x000e220000002500 */
[----:B------:R-:W1:Y:S01]  /*0050*/  LDCU.64 UR6, c[0x0][0x380] ;  /* 0x00007000ff0677ac */ /* 0x000e620008000a00 */
[----:B------:R-:W-:Y:S02]  /*0060*/  IMAD.MOV.U32 R0, RZ, RZ, 0x400 ;  /* 0x00000400ff007424 */ /* 0x000fe400078e00ff */
[----:B------:R-:W-:Y:S01]  /*0070*/  IMAD.MOV.U32 R18, RZ, RZ, RZ ;  /* 0x000000ffff127224 */ /* 0x000fe200078e00ff */
[----:B------:R-:W2:Y:S01]  /*0080*/  LDCU.64 UR8, c[0x0][0x358] ;  /* 0x00006b00ff0877ac */ /* 0x000ea20008000a00 */
[----:B------:R-:W-:Y:S01]  /*0090*/  IMAD.MOV.U32 R17, RZ, RZ, RZ ;  /* 0x000000ffff117224 */ /* 0x000fe200078e00ff */
[----:B-1----:R-:W-:-:S04]  /*00a0*/  UIADD3 UR5, UP0, UPT, UR6, 0x20, URZ ;  /* 0x0000002006057890 */ /* 0x002fc8000ff1e0ff */
[----:B------:R-:W-:Y:S02]  /*00b0*/  UIADD3.X UR6, UPT, UPT, URZ, UR7, URZ, UP0, !UPT ;  /* 0x00000007ff067290 */ /* 0x000fe400087fe4ff */
[----:B0-----:R-:W-:-:S06]  /*00c0*/  USHF.L.U32 UR4, UR4, 0x8, URZ ;  /* 0x0000000804047899 */ /* 0x001fcc00080006ff */
[----:B------:R-:W-:Y:S01]  /*00d0*/  IMAD.U32 R4, RZ, RZ, UR4 ;  /* 0x00000004ff047e24 */ /* 0x000fe2000f8e00ff */
[----:B--2---:R-:W-:-:S06]  /*00e0*/  UMOV UR4, URZ ;  /* 0x000000ff00047c82 */ /* 0x004fcc0008000000 */
.L_x_1:
[----:B------:R-:W-:Y:S02]  /*00f0*/  IMAD.U32 R2, RZ, RZ, UR5 ;  /* 0x00000005ff027e24 */ /* 0x000fe4000f8e00ff */
[----:B------:R-:W-:Y:S02]  /*0100*/  IMAD.U32 R3, RZ, RZ, UR6 ;  /* 0x00000006ff037e24 */ /* 0x000fe4000f8e00ff */
[----:B------:R-:W-:-:S05]  /*0110*/  IMAD.WIDE R2, R4, 0x4, R2 ;  /* 0x0000000404027825 */ /* 0x000fca00078e0202 */
[----:B------:R-:W2:Y:S04]  /*0120*/  LDG.E R19, desc[UR8][R2.64+-0x20] ;  /* 0xffffe00802137981 */ /* 0x000ea8000c1e1900 */
[----:B------:R-:W2:Y:S04]  /*0130*/  LDG.E R20, desc[UR8][R2.64+-0x1c] ;  /* 0xffffe40802147981 */ /* 0x000ea8000c1e1900 */
[----:B------:R-:W3:Y:S04]  /*0140*/  LDG.E R21, desc[UR8][R2.64+-0x18] ;  /* 0xffffe80802157981 */ /* 0x000ee8000c1e1900 */
[----:B------:R-:W3:Y:S04]  /*0150*/  LDG.E R22, desc[UR8][R2.64+-0x14] ;  /* 0xffffec0802167981 */ /* 0x000ee8000c1e1900 */
[----:B------:R-:W4:Y:S04]  /*0160*/  LDG.E R14, desc[UR8][R2.64+-0x10] ;  /* 0xfffff008020e7981 */ /* 0x000f28000c1e1900 */
[----:B------:R-:W4:Y:S04]  /*0170*/  LDG.E R15, desc[UR8][R2.64+-0xc] ;  /* 0xfffff408020f7981 */ /* 0x000f28000c1e1900 */
[----:B------:R-:W5:Y:S04]  /*0180*/  LDG.E R12, desc[UR8][R2.64+-0x8] ;  /* 0xfffff808020c7981 */ /* 0x000f68000c1e1900 */
        /* <DEDUP_REMOVED lines=8> */
[----:B------:R-:W5:Y:S01]  /*0210*/  LDG.E R16, desc[UR8][R2.64+0x1c] ;  /* 0x00001c0802107981 */ /* 0x000f62000c1e1900 */
[----:B------:R-:W-:Y:S01]  /*0220*/  UIADD3 UR4, UPT, UPT, UR4, 0x10, URZ ;  /* 0x0000001004047890 */ /* 0x000fe2000fffe0ff */
[----:B------:R-:W-:-:S03]  /*0230*/  VIADD R4, R4, 0x10 ;  /* 0x0000001004047836 */ /* 0x000fc60000000000 */
[----:B------:R-:W-:Y:S01]  /*0240*/  UISETP.NE.AND UP0, UPT, UR4, 0x100, UPT ;  /* 0x000001000400788c */ /* 0x000fe2000bf05270 */
[-C--:B--2---:R-:W-:Y:S02]  /*0250*/  IADD3 R18, PT, PT, R20, R19.reuse, R18 ;  /* 0x0000001314127210 */ /* 0x084fe40007ffe012 */
[-CC-:B------:R-:W-:Y:S02]  /*0260*/  VIMNMX3 R17, R17, R19.reuse, R20.reuse, !PT ;  /* 0x000000131111720f */ /* 0x180fe40007800114 */
[----:B------:R-:W-:Y:S02]  /*0270*/  VIMNMX3 R0, R0, R19, R20, PT ;  /* 0x000000130000720f */ /* 0x000fe40003800114 */
[-C--:B---3--:R-:W-:Y:S02]  /*0280*/  IADD3 R18, PT, PT, R22, R21.reuse, R18 ;  /* 0x0000001516127210 */ /* 0x088fe40007ffe012 */
[-CC-:B------:R-:W-:Y:S02]  /*0290*/  VIMNMX3 R17, R17, R21.reuse, R22.reuse, !PT ;  /* 0x000000151111720f */ /* 0x180fe40007800116 */
[----:B------:R-:W-:-:S02]  /*02a0*/  VIMNMX3 R0, R0, R21, R22, PT ;  /* 0x000000150000720f */ /* 0x000fc40003800116 */
[-C--:B----4-:R-:W-:Y:S02]  /*02b0*/  IADD3 R18, PT, PT, R15, R14.reuse, R18 ;  /* 0x0000000e0f127210 */ /* 0x090fe40007ffe012 */
[-CC-:B------:R-:W-:Y:S02]  /*02c0*/  VIMNMX3 R17, R17, R14.reuse, R15.reuse, !PT ;  /* 0x0000000e1111720f */ /* 0x180fe4000780010f */
[----:B------:R-:W-:Y:S02]  /*02d0*/  VIMNMX3 R0, R0, R14, R15, PT ;  /* 0x0000000e0000720f */ /* 0x000fe4000380010f */
[-C--:B-----5:R-:W-:Y:S02]  /*02e0*/  IADD3 R18, PT, PT, R9, R12.reuse, R18 ;  /* 0x0000000c09127210 */ /* 0x0a0fe40007ffe012 */
[-CC-:B------:R-:W-:Y:S02]  /*02f0*/  VIMNMX3 R17, R17, R12.reuse, R9.reuse, !PT ;  /* 0x0000000c1111720f */ /* 0x180fe40007800109 */
[----:B------:R-:W-:-:S02]  /*0300*/  VIMNMX3 R0, R0, R12, R9, PT ;  /* 0x0000000c0000720f */ /* 0x000fc40003800109 */
[-C--:B------:R-:W-:Y:S02]  /*0310*/  IADD3 R18, PT, PT, R8, R13.reuse, R18 ;  /* 0x0000000d08127210 */ /* 0x080fe40007ffe012 */
[-CC-:B------:R-:W-:Y:S02]  /*0320*/  VIMNMX3 R17, R17, R13.reuse, R8.reuse, !PT ;  /* 0x0000000d1111720f */ /* 0x180fe40007800108 */
[----:B------:R-:W-:Y:S02]  /*0330*/  VIMNMX3 R0, R0, R13, R8, PT ;  /* 0x0000000d0000720f */ /* 0x000fe40003800108 */
[-C--:B------:R-:W-:Y:S02]  /*0340*/  IADD3 R18, PT, PT, R6, R11.reuse, R18 ;  /* 0x0000000b06127210 */ /* 0x080fe40007ffe012 */
[-CC-:B------:R-:W-:Y:S02]  /*0350*/  VIMNMX3 R17, R17, R11.reuse, R6.reuse, !PT ;  /* 0x0000000b1111720f */ /* 0x180fe40007800106 */
[----:B------:R-:W-:-:S02]  /*0360*/  VIMNMX3 R0, R0, R11, R6, PT ;  /* 0x0000000b0000720f */ /* 0x000fc40003800106 */
[-C--:B------:R-:W-:Y:S02]  /*0370*/  IADD3 R18, PT, PT, R5, R10.reuse, R18 ;  /* 0x0000000a05127210 */ /* 0x080fe40007ffe012 */
[-CC-:B------:R-:W-:Y:S02]  /*0380*/  VIMNMX3 R17, R17, R10.reuse, R5.reuse, !PT ;  /* 0x0000000a1111720f */ /* 0x180fe40007800105 */
[----:B------:R-:W-:Y:S02]  /*0390*/  VIMNMX3 R0, R0, R10, R5, PT ;  /* 0x0000000a0000720f */ /* 0x000fe40003800105 */
[-C--:B------:R-:W-:Y:S02]  /*03a0*/  IADD3 R18, PT, PT, R16, R7.reuse, R18 ;  /* 0x0000000710127210 */ /* 0x080fe40007ffe012 */
[-CC-:B------:R-:W-:Y:S02]  /*03b0*/  VIMNMX3 R17, R17, R7.reuse, R16.reuse, !PT ;  /* 0x000000071111720f */ /* 0x180fe40007800110 */
[----:B------:R-:W-:Y:S01]  /*03c0*/  VIMNMX3 R0, R0, R7, R16, PT ;  /* 0x000000070000720f */ /* 0x000fe20003800110 */
[----:B------:R-:W-:Y:S06]  /*03d0*/  BRA.U UP0, `(.L_x_1) ;  /* 0xfffffffd00447547 */ /* 0x000fec000b83ffff */
[----:B------:R-:W0:Y:S01]  /*03e0*/  LDCU.64 UR4, c[0x0][0x388] ;  /* 0x00007100ff0477ac */ /* 0x000e220008000a00 */
[----:B------:R-:W1:Y:S01]  /*03f0*/  LDC.64 R2, c[0x0][0x388] ;  /* 0x0000e200ff027b82 */ /* 0x000e620000000a00 */
[----:B0-----:R-:W-:-:S04]  /*0400*/  UIADD3 UR4, UP0, UPT, UR4, 0x4, URZ ;  /* 0x0000000404047890 */ /* 0x001fc8000ff1e0ff */
[----:B------:R-:W-:Y:S02]  /*0410*/  UIADD3.X UR5, UPT, UPT, URZ, UR5, URZ, UP0, !UPT ;  /* 0x00000005ff057290 */ /* 0x000fe400087fe4ff */
[----:B------:R-:W-:Y:S01]  /*0420*/  IMAD.U32 R4, RZ, RZ, UR4 ;  /* 0x00000004ff047e24 */ /* 0x000fe2000f8e00ff */
[----:B-1----:R-:W-:Y:S03]  /*0430*/  REDG.E.ADD.STRONG.GPU desc[UR8][R2.64], R18 ;  /* 0x000000120200798e */ /* 0x002fe6000c12e108 */
[----:B------:R-:W-:-:S05]  /*0440*/  IMAD.U32 R5, RZ, RZ, UR5 ;  /* 0x00000005ff057e24 */ /* 0x000fca000f8e00ff */
[----:B------:R-:W-:Y:S04]  /*0450*/  REDG.E.MAX.S32.STRONG.GPU desc[UR8][R4.64], R17 ;  /* 0x000000110400798e */ /* 0x000fe8000d12e308 */
[----:B------:R-:W-:Y:S01]  /*0460*/  REDG.E.MIN.S32.STRONG.GPU desc[UR8][R4.64+0x4], R0 ;  /* 0x000004000400798e */ /* 0x000fe2000c92e308 */
[----:B------:R-:W-:Y:S05]  /*0470*/  EXIT ;  /* 0x000000000000794d */ /* 0x000fea0003800000 */
.L_x_2:
        /* <DEDUP_REMOVED lines=16> */
.L_x_6:


//--------------------- .text._Z17kernel_no_atomicsPiS_ --------------------------
	.section	.text._Z17kernel_no_atomicsPiS_,"ax",@progbits
	.align	128
        .global         _Z17kernel_no_atomicsPiS_
        .type           _Z17kernel_no_atomicsPiS_,@function
        .size           _Z17kernel_no_atomicsPiS_,(.L_x_7 - _Z17kernel_no_atomicsPiS_)
        .other          _Z17kernel_no_atomicsPiS_,@"STO_CUDA_ENTRY STV_DEFAULT"
_Z17kernel_no_atomicsPiS_:
.text._Z17kernel_no_atomicsPiS_:
[----:B------:R-:W-:Y:S01]  /*0000*/  LDC R1, c[0x0][0x37c] ;  /* 0x0000df00ff017b82 */ /* 0x000fe20000000800 */
[----:B------:R-:W0:Y:S07]  /*0010*/  S2R R0, SR_TID.X ;  /* 0x0000000000007919 */ /* 0x000e2e0000002100 */
[----:B------:R-:W0:Y:S02]  /*0020*/  S2UR UR4, SR_CTAID.X ;  /* 0x00000000000479c3 */ /* 0x000e240000002500 */
[----:B0-----:R-:W-:-:S13]  /*0030*/  LOP3.LUT P0, RZ, R0, UR4, RZ, 0xfc, !PT ;  /* 0x0000000400ff7c12 */ /* 0x001fda000f80fcff */
[----:B------:R-:W-:Y:S05]  /*0040*/  @P0 EXIT ;  /* 0x000000000000094d */ /* 0x000fea0003800000 */
[----:B------:R-:W0:Y:S01]  /*0050*/  LDC.64 R2, c[0x0][0x388] ;  /* 0x0000e200ff027b82 */ /* 0x000e220000000a00 */
[----:B------:R-:W0:Y:S01]  /*0060*/  LDCU.64 UR6, c[0x0][0x358] ;  /* 0x00006b00ff0677ac */ /* 0x000e220008000a00 */
[----:B------:R-:W1:Y:S01]  /*0070*/  LDCU.64 UR4, c[0x0][0x380] ;  /* 0x00007000ff0477ac */ /* 0x000e620008000a00 */
[----:B0-----:R0:W5:Y:S04]  /*0080*/  LDG.E R7, desc[UR6][R2.64] ;  /* 0x0000000602077981 */ /* 0x001168000c1e1900 */
[----:B------:R0:W5:Y:S04]  /*0090*/  LDG.E R9, desc[UR6][R2.64+0x4] ;  /* 0x0000040602097981 */ /* 0x000168000c1e1900 */
[----:B------:R0:W5:Y:S01]  /*00a0*/  LDG.E R11, desc[UR6][R2.64+0x8] ;  /* 0x00000806020b7981 */ /* 0x000162000c1e1900 */
[----:B-1----:R-:W-:-:S04]  /*00b0*/  UIADD3 UR4, UP0, UPT, UR4, 0x20, URZ ;  /* 0x0000002004047890 */ /* 0x002fc8000ff1e0ff */
[----:B------:R-:W-:Y:S02]  /*00c0*/  UIADD3.X UR5, UPT, UPT, URZ, UR5, URZ, UP0, !UPT ;  /* 0x00000005ff057290 */ /* 0x000fe400087fe4ff */
[----:B------:R-:W-:Y:S01]  /*00d0*/  IMAD.U32 R0, RZ, RZ, UR4 ;  /* 0x00000004ff007e24 */ /* 0x000fe2000f8e00ff */
[----:B------:R-:W-:-:S03]  /*00e0*/  UMOV UR4, URZ ;  /* 0x000000ff00047c82 */ /* 0x000fc60008000000 */
[----:B0-----:R-:W-:-:S07]  /*00f0*/  IMAD.U32 R13, RZ, RZ, UR5 ;  /* 0x00000005ff0d7e24 */ /* 0x001fce000f8e00ff */
.L_x_3:
[----:B------:R-:W-:Y:S02]  /*0100*/  IMAD.MOV.U32 R4, RZ, RZ, R0 ;  /* 0x000000ffff047224 */ /* 0x000fe400078e0000 */
[----:B------:R-:W-:-:S05]  /*0110*/  IMAD.MOV.U32 R5, RZ, RZ, R13 ;  /* 0x000000ffff057224 */ /* 0x000fca00078e000d */
[----:B------:R-:W2:Y:S02]  /*0120*/  LDG.E R0, desc[UR6][R4.64+-0x20] ;  /* 0xffffe00604007981 */ /* 0x000ea4000c1e1900 */
[----:B--2-45:R-:W-:-:S05]  /*0130*/  IMAD.IADD R7, R0, 0x1, R7 ;  /* 0x0000000100077824 */ /* 0x034fca00078e0207 */
[----:B------:R0:W-:Y:S04]  /*0140*/  STG.E desc[UR6][R2.64], R7 ;  /* 0x0000000702007986 */ /* 0x0001e8000c101906 */
[----:B------:R-:W2:Y:S02]  /*0150*/  LDG.E R0, desc[UR6][R4.64+-0x20] ;  /* 0xffffe00604007981 */ /* 0x000ea4000c1e1900 */
[----:B--2---:R-:W-:-:S05]  /*0160*/  VIMNMX R9, PT, PT, R0, R9, !PT ;  /* 0x0000000900097248 */ /* 0x004fca0007fe0100 */
[----:B------:R1:W-:Y:S04]  /*0170*/  STG.E desc[UR6][R2.64+0x4], R9 ;  /* 0x0000040902007986 */ /* 0x0003e8000c101906 */
[----:B------:R-:W2:Y:S02]  /*0180*/  LDG.E R0, desc[UR6][R4.64+-0x20] ;  /* 0xffffe00604007981 */ /* 0x000ea4000c1e1900 */
[----:B--2---:R-:W-:-:S05]  /*0190*/  VIMNMX R11, PT, PT, R0, R11, PT ;  /* 0x0000000b000b7248 */ /* 0x004fca0003fe0100 */
[----:B------:R2:W-:Y:S04]  /*01a0*/  STG.E desc[UR6][R2.64+0x8], R11 ;  /* 0x0000080b02007986 */ /* 0x0005e8000c101906 */
[----:B------:R-:W3:Y:S02]  /*01b0*/  LDG.E R0, desc[UR6][R4.64+-0x1c] ;  /* 0xffffe40604007981 */ /* 0x000ee4000c1e1900 */
[----:B---3--:R-:W-:-:S05]  /*01c0*/  IMAD.IADD R13, R7, 0x1, R0 ;  /* 0x00000001070d7824 */ /* 0x008fca00078e0200 */
[----:B------:R3:W-:Y:S04]  /*01d0*/  STG.E desc[UR6][R2.64], R13 ;  /* 0x0000000d02007986 */ /* 0x0007e8000c101906 */
[----:B------:R-:W0:Y:S02]  /*01e0*/  LDG.E R0, desc[UR6][R4.64+-0x1c] ;  /* 0xffffe40604007981 */ /* 0x000e24000c1e1900 */
[----:B0-----:R-:W-:-:S05]  /*01f0*/  VIMNMX R7, PT, PT, R9, R0, !PT ;  /* 0x0000000009077248 */ /* 0x001fca0007fe0100 */
[----:B------:R0:W-:Y:S04]  /*0200*/  STG.E desc[UR6][R2.64+0x4], R7 ;  /* 0x0000040702007986 */ /* 0x0001e8000c101906 */
[----:B------:R-:W1:Y:S02]  /*0210*/  LDG.E R0, desc[UR6][R4.64+-0x1c] ;  /* 0xffffe40604007981 */ /* 0x000e64000c1e1900 */
[----:B-1----:R-:W-:-:S05]  /*0220*/  VIMNMX R9, PT, PT, R11, R0, PT ;  /* 0x000000000b097248 */ /* 0x002fca0003fe0100 */
[----:B------:R1:W-:Y:S04]  /*0230*/  STG.E desc[UR6][R2.64+0x8], R9 ;  /* 0x0000080902007986 */ /* 0x0003e8000c101906 */
[----:B------:R-:W2:Y:S02]  /*0240*/  LDG.E R0, desc[UR6][R4.64+-0x18] ;  /* 0xffffe80604007981 */ /* 0x000ea4000c1e1900 */
[----:B--2---:R-:W-:-:S05]  /*0250*/  IMAD.IADD R11, R13, 0x1, R0 ;  /* 0x000000010d0b7824 */ /* 0x004fca00078e0200 */
[----:B------:R2:W-:Y:S04]  /*0260*/  STG.E desc[UR6][R2.64], R11 ;  /* 0x0000000b02007986 */ /* 0x0005e8000c101906 */
[----:B------:R-:W3:Y:S02]  /*0270*/  LDG.E R0, desc[UR6][R4.64+-0x18] ;  /* 0xffffe80604007981 */ /* 0x000ee4000c1e1900 */
[----:B---3--:R-:W-:-:S05]  /*0280*/  VIMNMX R13, PT, PT, R7, R0, !PT ;  /* 0x00000000070d7248 */ /* 0x008fca0007fe0100 */
[----:B------:R3:W-:Y:S04]  /*0290*/  STG.E desc[UR6][R2.64+0x4], R13 ;  /* 0x0000040d02007986 */ /* 0x0007e8000c101906 */
[----:B------:R-:W0:Y:S02]  /*02a0*/  LDG.E R0, desc[UR6][R4.64+-0x18] ;  /* 0xffffe80604007981 */ /* 0x000e24000c1e1900 */
[----:B0-----:R-:W-:-:S05]  /*02b0*/  VIMNMX R7, PT, PT, R9, R0, PT ;  /* 0x0000000009077248 */ /* 0x001fca0003fe0100 */
[----:B------:R0:W-:Y:S04]  /*02c0*/  STG.E desc[UR6][R2.64+0x8], R7 ;  /* 0x0000080702007986 */ /* 0x0001e8000c101906 */
[----:B------:R-:W1:Y:S02]  /*02d0*/  LDG.E R0, desc[UR6][R4.64+-0x14] ;  /* 0xffffec0604007981 */ /* 0x000e64000c1e1900 */
[----:B-1----:R-:W-:-:S05]  /*02e0*/  IMAD.IADD R9, R11, 0x1, R0 ;  /* 0x000000010b097824 */ /* 0x002fca00078e0200 */
[----:B------:R1:W-:Y:S04]  /*02f0*/  STG.E desc[UR6][R2.64], R9 ;  /* 0x0000000902007986 */ /* 0x0003e8000c101906 */
[----:B------:R-:W2:Y:S02]  /*0300*/  LDG.E R0, desc[UR6][R4.64+-0x14] ;  /* 0xffffec0604007981 */ /* 0x000ea4000c1e1900 */
[----:B--2---:R-:W-:-:S05]  /*0310*/  VIMNMX R11, PT, PT, R13, R0, !PT ;  /* 0x000000000d0b7248 */ /* 0x004fca0007fe0100 */
[----:B------:R2:W-:Y:S04]  /*0320*/  STG.E desc[UR6][R2.64+0x4], R11 ;  /* 0x0000040b02007986 */ /* 0x0005e8000c101906 */
[----:B------:R-:W3:Y:S02]  /*0330*/  LDG.E R0, desc[UR6][R4.64+-0x14] ;  /* 0xffffec0604007981 */ /* 0x000ee4000c1e1900 */
[----:B---3--:R-:W-:-:S05]  /*0340*/  VIMNMX R13, PT, PT, R7, R0, PT ;  /* 0x00000000070d7248 */ /* 0x008fca0003fe0100 */
[----:B------:R3:W-:Y:S04]  /*0350*/  STG.E desc[UR6][R2.64+0x8], R13 ;  /* 0x0000080d02007986 */ /* 0x0007e8000c101906 */
[----:B------:R-:W0:Y:S02]  /*0360*/  LDG.E R0, desc[UR6][R4.64+-0x10] ;  /* 0xfffff00604007981 */ /* 0x000e24000c1e1900 */
[----:B0-----:R-:W-:-:S05]  /*0370*/  IMAD.IADD R7, R9, 0x1, R0 ;  /* 0x0000000109077824 */ /* 0x001fca00078e0200 */
[----:B------:R0:W-:Y:S04]  /*0380*/  STG.E desc[UR6][R2.64], R7 ;  /* 0x0000000702007986 */ /* 0x0001e8000c101906 */
[----:B------:R-:W1:Y:S02]  /*0390*/  LDG.E R0, desc[UR6][R4.64+-0x10] ;  /* 0xfffff00604007981 */ /* 0x000e64000c1e1900 */
[----:B-1----:R-:W-:-:S05]  /*03a0*/  VIMNMX R9, PT, PT, R11, R0, !PT ;  /* 0x000000000b097248 */ /* 0x002fca0007fe0100 */
        /* <DEDUP_REMOVED lines=91> */
[----:B------:R-:W4:Y:S02]  /*0960*/  LDG.E R0, desc[UR6][R4.64+0x18] ;  /* 0x0000180604007981 */ /* 0x000f24000c1e1900 */
[----:B----4-:R-:W-:-:S05]  /*0970*/  VIMNMX R15, PT, PT, R9, R0, PT ;  /* 0x00000000090f7248 */ /* 0x010fca0003fe0100 */
[----:B------:R4:W-:Y:S04]  /*0980*/  STG.E desc[UR6][R2.64+0x8], R15 ;  /* 0x0000080f02007986 */ /* 0x0009e8000c101906 */
[----:B------:R-:W0:Y:S02]  /*0990*/  LDG.E R0, desc[UR6][R4.64+0x1c] ;  /* 0x00001c0604007981 */ /* 0x000e24000c1e1900 */
[----:B0-----:R-:W-:-:S05]  /*09a0*/  IMAD.IADD R7, R11, 0x1, R0 ;  /* 0x000000010b077824 */ /* 0x001fca00078e0200 */
[----:B------:R4:W-:Y:S04]  /*09b0*/  STG.E desc[UR6][R2.64], R7 ;  /* 0x0000000702007986 */ /* 0x0009e8000c101906 */
[----:B------:R-:W1:Y:S02]  /*09c0*/  LDG.E R0, desc[UR6][R4.64+0x1c] ;  /* 0x00001c0604007981 */ /* 0x000e64000c1e1900 */
[----:B-1----:R-:W-:-:S05]  /*09d0*/  VIMNMX R9, PT, PT, R13, R0, !PT ;  /* 0x000000000d097248 */ /* 0x002fca0007fe0100 */
[----:B------:R4:W-:Y:S04]  /*09e0*/  STG.E desc[UR6][R2.64+0x4], R9 ;  /* 0x0000040902007986 */ /* 0x0009e8000c101906 */
[----:B------:R-:W2:Y:S01]  /*09f0*/  LDG.E R0, desc[UR6][R4.64+0x1c] ;  /* 0x00001c0604007981 */ /* 0x000ea2000c1e1900 */
[----:B------:R-:W-:-:S04]  /*0a00*/  UIADD3 UR4, UPT, UPT, UR4, 0x10, URZ ;  /* 0x0000001004047890 */ /* 0x000fc8000fffe0ff */
[----:B------:R-:W-:Y:S01]  /*0a10*/  UISETP.NE.AND UP0, UPT, UR4, 0x100000, UPT ;  /* 0x001000000400788c */ /* 0x000fe2000bf05270 */
[----:B--2---:R-:W-:Y:S02]  /*0a20*/  VIMNMX R11, PT, PT, R15, R0, PT ;  /* 0x000000000f0b7248 */ /* 0x004fe40003fe0100 */
[----:B------:R-:W-:-:S03]  /*0a30*/  IADD3 R0, P0, PT, R4, 0x40, RZ ;  /* 0x0000004004007810 */ /* 0x000fc60007f1e0ff */
[----:B------:R4:W-:Y:S02]  /*0a40*/  STG.E desc[UR6][R2.64+0x8], R11 ;  /* 0x0000080b02007986 */ /* 0x0009e4000c101906 */
[----:B---3--:R-:W-:Y:S01]  /*0a50*/  IMAD.X R13, RZ, RZ, R5, P0 ;  /* 0x000000ffff0d7224 */ /* 0x008fe200000e0605 */
[----:B------:R-:W-:Y:S07]  /*0a60*/  BRA.U UP0, `(.L_x_3) ;  /* 0xfffffff500a47547 */ /* 0x000fee000b83ffff */
[----:B------:R-:W-:Y:S05]  /*0a70*/  EXIT ;  /* 0x000000000000794d */ /* 0x000fea0003800000 */
.L_x_4:
        /* <DEDUP_REMOVED lines=16> */
.L_x_7:


//--------------------- .nv.shared.reserved.0     --------------------------
	.section	.nv.shared.reserved.0,"aw",@nobits
	.weak		__nv_reservedSMEM_offset_0_alias
	.size		__nv_reservedSMEM_offset_0_alias, 0, 64
	.other		__nv_reservedSMEM_offset_0_alias,@"STO_CUDA_RESERVED_SHARED STV_DEFAULT"
__nv_reservedSMEM_offset_0_alias:
	.zero		0
	.zero		64


//--------------------- .nv.constant0._Z19kernel_full_atomicsPiS_ --------------------------
	.section	.nv.constant0._Z19kernel_full_atomicsPiS_,"a",@progbits
	.sectionflags	@""
	.align	4
.nv.constant0._Z19kernel_full_atomicsPiS_:
	.zero		912


//--------------------- .nv.constant0._Z22kernel_partial_atomicsPiS_ --------------------------
	.section	.nv.constant0._Z22kernel_partial_atomicsPiS_,"a",@progbits
	.sectionflags	@""
	.align	4
.nv.constant0._Z22kernel_partial_atomicsPiS_:
	.zero		912


//--------------------- .nv.constant0._Z17kernel_no_atomicsPiS_ --------------------------
	.section	.nv.constant0._Z17kernel_no_atomicsPiS_,"a",@progbits
	.sectionflags	@""
	.align	4
.nv.constant0._Z17kernel_no_atomicsPiS_:
	.zero		912


//--------------------- SYMBOLS --------------------------

	.type		.nv.reservedSmem.offset0,@object
	.size		.nv.reservedSmem.offset0,0x4
